	.headerflags	@"EF_CUDA_TEXMODE_UNIFIED EF_CUDA_64BIT_ADDRESS EF_CUDA_ACCELERATORS EF_CUDA_SM90 EF_CUDA_VIRTUAL_SM(EF_CUDA_SM90)"
	.elftype	@"ET_EXEC"


//--------------------- .nv.info                  --------------------------
	.section	.nv.info,"",@"SHT_CUDA_INFO"
	.align	4


	//----- nvinfo : EIATTR_REGCOUNT
	.align		4
        /*0000*/ 	.byte	0x04, 0x2f
        /*0002*/ 	.short	(.L_1 - .L_0)
	.align		4
.L_0:
        /*0004*/ 	.word	index@(triton_poi_fused_mm_16)
        /*0008*/ 	.word	0x0000000c


	//----- nvinfo : EIATTR_MIN_STACK_SIZE
	.align		4
.L_1:
        /*000c*/ 	.byte	0x04, 0x12
        /*000e*/ 	.short	(.L_3 - .L_2)
	.align		4
.L_2:
        /*0010*/ 	.word	index@(triton_poi_fused_mm_16)
        /*0014*/ 	.word	0x00000000


	//----- nvinfo : EIATTR_FRAME_SIZE
	.align		4
.L_3:
        /*0018*/ 	.byte	0x04, 0x11
        /*001a*/ 	.short	(.L_5 - .L_4)
	.align		4
.L_4:
        /*001c*/ 	.word	index@(triton_poi_fused_mm_16)
        /*0020*/ 	.word	0x00000000


	//----- nvinfo : EIATTR_MIN_STACK_SIZE
	.align		4
.L_5:
        /*0024*/ 	.byte	0x04, 0x12
        /*0026*/ 	.short	(.L_7 - .L_6)
	.align		4
.L_6:
        /*0028*/ 	.word	index@(triton_poi_fused_mm_16)
        /*002c*/ 	.word	0x00000000
.L_7:


//--------------------- .nv.info.triton_poi_fused_mm_16 --------------------------
	.section	.nv.info.triton_poi_fused_mm_16,"",@"SHT_CUDA_INFO"
	.sectionflags	@""
	.align	4


	//----- nvinfo : EIATTR_CUDA_API_VERSION
	.align		4
        /*0000*/ 	.byte	0x04, 0x37
        /*0002*/ 	.short	(.L_9 - .L_8)
.L_8:
        /*0004*/ 	.word	0x0000007c


	//----- nvinfo : EIATTR_KPARAM_INFO
	.align		4
.L_9:
        /*0008*/ 	.byte	0x04, 0x17
        /*000a*/ 	.short	(.L_11 - .L_10)
.L_10:
        /*000c*/ 	.word	0x00000000
        /*0010*/ 	.short	0x0002
        /*0012*/ 	.short	0x0010
        /*0014*/ 	.byte	0x00, 0xf0, 0x11, 0x00


	//----- nvinfo : EIATTR_KPARAM_INFO
	.align		4
.L_11:
        /*0018*/ 	.byte	0x04, 0x17
        /*001a*/ 	.short	(.L_13 - .L_12)
.L_12:
        /*001c*/ 	.word	0x00000000
        /*0020*/ 	.short	0x0001
        /*0022*/ 	.short	0x0008
        /*0024*/ 	.byte	0x00, 0xf4, 0x21, 0x00


	//----- nvinfo : EIATTR_KPARAM_INFO
	.align		4
.L_13:
        /*0028*/ 	.byte	0x04, 0x17
        /*002a*/ 	.short	(.L_15 - .L_14)
.L_14:
        /*002c*/ 	.word	0x00000000
        /*0030*/ 	.short	0x0000
        /*0032*/ 	.short	0x0000
        /*0034*/ 	.byte	0x00, 0xf4, 0x21, 0x00


	//----- nvinfo : EIATTR_SPARSE_MMA_MASK
	.align		4
.L_15:
        /*0038*/ 	.byte	0x03, 0x50
        /*003a*/ 	.short	0x0000


	//----- nvinfo : EIATTR_MAXREG_COUNT
	.align		4
        /*003c*/ 	.byte	0x03, 0x1b
        /*003e*/ 	.short	0x00ff


	//----- nvinfo : EIATTR_EXIT_INSTR_OFFSETS
	.align		4
        /*0040*/ 	.byte	0x04, 0x1c
        /*0042*/ 	.short	(.L_17 - .L_16)


	//   ....[0]....
.L_16:
        /*0044*/ 	.word	0x00000100


	//   ....[1]....
        /*0048*/ 	.word	0x00000120


	//----- nvinfo : EIATTR_REQNTID
	.align		4
.L_17:
        /*004c*/ 	.byte	0x04, 0x10
        /*004e*/ 	.short	(.L_19 - .L_18)
.L_18:
        /*0050*/ 	.word	0x00000020
        /*0054*/ 	.word	0x00000001
        /*0058*/ 	.word	0x00000001


	//----- nvinfo : EIATTR_CBANK_PARAM_SIZE
	.align		4
.L_19:
        /*005c*/ 	.byte	0x03, 0x19
        /*005e*/ 	.short	0x0014


	//----- nvinfo : EIATTR_PARAM_CBANK
	.align		4
        /*0060*/ 	.byte	0x04, 0x0a
        /*0062*/ 	.short	(.L_21 - .L_20)
	.align		4
.L_20:
        /*0064*/ 	.word	index@(.nv.constant0.triton_poi_fused_mm_16)
        /*0068*/ 	.short	0x0210
        /*006a*/ 	.short	0x0014


	//----- nvinfo : EIATTR_SW_WAR
	.align		4
.L_21:
        /*006c*/ 	.byte	0x04, 0x36
        /*006e*/ 	.short	(.L_23 - .L_22)
.L_22:
        /*0070*/ 	.word	0x00000008
.L_23:


//--------------------- .nv.callgraph             --------------------------
	.section	.nv.callgraph,"",@"SHT_CUDA_CALLGRAPH"
	.align	4
	.sectionentsize	8
	.align		4
        /*0000*/ 	.word	0x00000000
	.align		4
        /*0004*/ 	.word	0xffffffff
	.align		4
        /*0008*/ 	.word	0x00000000
	.align		4
        /*000c*/ 	.word	0xfffffffe
	.align		4
        /*0010*/ 	.word	0x00000000
	.align		4
        /*0014*/ 	.word	0xfffffffd
	.align		4
        /*0018*/ 	.word	0x00000000
	.align		4
        /*001c*/ 	.word	0xfffffffc


//--------------------- .text.triton_poi_fused_mm_16 --------------------------
	.section	.text.triton_poi_fused_mm_16,"ax",@progbits
	.align	128
        .global         triton_poi_fused_mm_16
        .type           triton_poi_fused_mm_16,@function
        .size           triton_poi_fused_mm_16,(.L_x_1 - triton_poi_fused_mm_16)
        .other          triton_poi_fused_mm_16,@"STO_CUDA_ENTRY STV_DEFAULT"
triton_poi_fused_mm_16:
.text.triton_poi_fused_mm_16:
[----:B------:R-:W0:Y:S02]  /*0000*/  LDC R1, c[0x0][0x28] ;  /* 0x00000a00ff017b82 */ /* 0x000e240000000800 */
[----:B------:R-:W1:Y:S01]  /*0010*/  S2R R6, SR_TID.X ;  /* 0x0000000000067919 */ /* 0x000e620000002100 */
[----:B------:R-:W2:Y:S01]  /*0020*/  LDC.64 R2, c[0x0][0x210] ;  /* 0x00008400ff027b82 */ /* 0x000ea20000000a00 */
[----:B------:R-:W-:Y:S01]  /*0030*/  IMAD.MOV.U32 R9, RZ, RZ, RZ ;  /* 0x000000ffff097224 */ /* 0x000fe200078e00ff */
[----:B------:R-:W-:Y:S01]  /*0040*/  ULDC.64 UR4, c[0x0][0x208] ;  /* 0x0000820000047ab9 */ /* 0x000fe20000000a00 */
[----:B------:R-:W3:Y:S01]  /*0050*/  S2R R7, SR_CTAID.X ;  /* 0x0000000000077919 */ /* 0x000ee20000002500 */
[----:B-1----:R-:W-:-:S05]  /*0060*/  LOP3.LUT R0, R6, 0xf, RZ, 0xc0, !PT ;  /* 0x0000000f06007812 */ /* 0x002fca00078ec0ff */
[----:B---3--:R-:W-:-:S05]  /*0070*/  IMAD R7, R7, 0x10, R0 ;  /* 0x0000001007077824 */ /* 0x008fca00078e0200 */
[C---:B------:R-:W-:Y:S02]  /*0080*/  ISETP.GE.AND P0, PT, R7.reuse, 0x10, PT ;  /* 0x000000100700780c */ /* 0x040fe40003f06270 */
[----:B------:R-:W-:-:S05]  /*0090*/  SHF.L.U32 R5, R7, 0x4, RZ ;  /* 0x0000000407057819 */ /* 0x000fca00000006ff */
[----:B--2---:R-:W-:Y:S02]  /*00a0*/  IMAD.WIDE R2, R5, 0x4, R2 ;  /* 0x0000000405027825 */ /* 0x004fe400078e0202 */
[----:B------:R-:W1:Y:S04]  /*00b0*/  LDC.64 R4, c[0x0][0x218] ;  /* 0x00008600ff047b82 */ /* 0x000e680000000a00 */
[----:B------:R2:W5:Y:S01]  /*00c0*/  @!P0 LDG.E.EL R9, desc[UR4][R2.64+0x30] ;  /* 0x0000300402098981 */ /* 0x000562000c2e1900 */
[----:B------:R-:W-:-:S04]  /*00d0*/  LOP3.LUT P0, RZ, R6, 0x10, RZ, 0xc0, !PT ;  /* 0x0000001006ff7812 */ /* 0x000fc8000780c0ff */
[C---:B------:R-:W-:Y:S01]  /*00e0*/  ISETP.LT.AND P0, PT, R7.reuse, 0x10, !P0 ;  /* 0x000000100700780c */ /* 0x040fe20004701270 */
[----:B-1----:R-:W-:-:S12]  /*00f0*/  IMAD.WIDE R4, R7, 0x4, R4 ;  /* 0x0000000407047825 */ /* 0x002fd800078e0204 */
[----:B--2---:R-:W-:Y:S05]  /*0100*/  @!P0 EXIT ;  /* 0x000000000000894d */ /* 0x004fea0003800000 */
[----:B-----5:R-:W-:Y:S01]  /*0110*/  STG.E desc[UR4][R4.64], R9 ;  /* 0x0000000904007986 */ /* 0x020fe2000c101904 */
[----:B------:R-:W-:Y:S05]  /*0120*/  EXIT ;  /* 0x000000000000794d */ /* 0x000fea0003800000 */
.L_x_0:
[----:B------:R-:W-:-:S00]  /*0130*/  BRA `(.L_x_0) ;  /* 0xfffffffc00fc7947 */ /* 0x000fc0000383ffff */
[----:B------:R-:W-:-:S00]  /*0140*/  NOP ;  /* 0x0000000000007918 */ /* 0x000fc00000000000 */
        /* <DEDUP_REMOVED lines=11> */
.L_x_1:


//--------------------- .nv.constant0.triton_poi_fused_mm_16 --------------------------
	.section	.nv.constant0.triton_poi_fused_mm_16,"a",@progbits
	.sectionflags	@""
	.align	4
.nv.constant0.triton_poi_fused_mm_16:
	.zero		548
